	.headerflags	@"EF_CUDA_TEXMODE_UNIFIED EF_CUDA_64BIT_ADDRESS EF_CUDA_ACCELERATORS EF_CUDA_SM90 EF_CUDA_VIRTUAL_SM(EF_CUDA_SM90)"
	.elftype	@"ET_EXEC"


//--------------------- .nv.info                  --------------------------
	.section	.nv.info,"",@"SHT_CUDA_INFO"
	.align	4


	//----- nvinfo : EIATTR_REGCOUNT
	.align		4
        /*0000*/ 	.byte	0x04, 0x2f
        /*0002*/ 	.short	(.L_6 - .L_5)
	.align		4
.L_5:
        /*0004*/ 	.word	index@(triton_poi_fused_convolution_max_unpool2d_16)
        /*0008*/ 	.word	0x00000038


	//----- nvinfo : EIATTR_MIN_STACK_SIZE
	.align		4
.L_6:
        /*000c*/ 	.byte	0x04, 0x12
        /*000e*/ 	.short	(.L_8 - .L_7)
	.align		4
.L_7:
        /*0010*/ 	.word	index@(triton_poi_fused_convolution_max_unpool2d_16)
        /*0014*/ 	.word	0x00000000


	//----- nvinfo : EIATTR_FRAME_SIZE
	.align		4
.L_8:
        /*0018*/ 	.byte	0x04, 0x11
        /*001a*/ 	.short	(.L_10 - .L_9)
	.align		4
.L_9:
        /*001c*/ 	.word	index@(triton_poi_fused_convolution_max_unpool2d_16)
        /*0020*/ 	.word	0x00000000


	//----- nvinfo : EIATTR_MIN_STACK_SIZE
	.align		4
.L_10:
        /*0024*/ 	.byte	0x04, 0x12
        /*0026*/ 	.short	(.L_12 - .L_11)
	.align		4
.L_11:
        /*0028*/ 	.word	index@(triton_poi_fused_convolution_max_unpool2d_16)
        /*002c*/ 	.word	0x00000000
.L_12:


//--------------------- .nv.info.triton_poi_fused_convolution_max_unpool2d_16 --------------------------
	.section	.nv.info.triton_poi_fused_convolution_max_unpool2d_16,"",@"SHT_CUDA_INFO"
	.sectionflags	@""
	.align	4


	//----- nvinfo : EIATTR_CUDA_API_VERSION
	.align		4
        /*0000*/ 	.byte	0x04, 0x37
        /*0002*/ 	.short	(.L_14 - .L_13)
.L_13:
        /*0004*/ 	.word	0x0000007c


	//----- nvinfo : EIATTR_KPARAM_INFO
	.align		4
.L_14:
        /*0008*/ 	.byte	0x04, 0x17
        /*000a*/ 	.short	(.L_16 - .L_15)
.L_15:
        /*000c*/ 	.word	0x00000000
        /*0010*/ 	.short	0x0008
        /*0012*/ 	.short	0x0040
        /*0014*/ 	.byte	0x00, 0xf0, 0x11, 0x00


	//----- nvinfo : EIATTR_KPARAM_INFO
	.align		4
.L_16:
        /*0018*/ 	.byte	0x04, 0x17
        /*001a*/ 	.short	(.L_18 - .L_17)
.L_17:
        /*001c*/ 	.word	0x00000000
        /*0020*/ 	.short	0x0007
        /*0022*/ 	.short	0x0038
        /*0024*/ 	.byte	0x00, 0xf4, 0x21, 0x00


	//----- nvinfo : EIATTR_KPARAM_INFO
	.align		4
.L_18:
        /*0028*/ 	.byte	0x04, 0x17
        /*002a*/ 	.short	(.L_20 - .L_19)
.L_19:
        /*002c*/ 	.word	0x00000000
        /*0030*/ 	.short	0x0006
        /*0032*/ 	.short	0x0030
        /*0034*/ 	.byte	0x00, 0xf4, 0x21, 0x00


	//----- nvinfo : EIATTR_KPARAM_INFO
	.align		4
.L_20:
        /*0038*/ 	.byte	0x04, 0x17
        /*003a*/ 	.short	(.L_22 - .L_21)
.L_21:
        /*003c*/ 	.word	0x00000000
        /*0040*/ 	.short	0x0005
        /*0042*/ 	.short	0x0028
        /*0044*/ 	.byte	0x00, 0xf4, 0x21, 0x00


	//----- nvinfo : EIATTR_KPARAM_INFO
	.align		4
.L_22:
        /*0048*/ 	.byte	0x04, 0x17
        /*004a*/ 	.short	(.L_24 - .L_23)
.L_23:
        /*004c*/ 	.word	0x00000000
        /*0050*/ 	.short	0x0004
        /*0052*/ 	.short	0x0020
        /*0054*/ 	.byte	0x00, 0xf4, 0x21, 0x00


	//----- nvinfo : EIATTR_KPARAM_INFO
	.align		4
.L_24:
        /*0058*/ 	.byte	0x04, 0x17
        /*005a*/ 	.short	(.L_26 - .L_25)
.L_25:
        /*005c*/ 	.word	0x00000000
        /*0060*/ 	.short	0x0003
        /*0062*/ 	.short	0x0018
        /*0064*/ 	.byte	0x00, 0xf4, 0x21, 0x00


	//----- nvinfo : EIATTR_KPARAM_INFO
	.align		4
.L_26:
        /*0068*/ 	.byte	0x04, 0x17
        /*006a*/ 	.short	(.L_28 - .L_27)
.L_27:
        /*006c*/ 	.word	0x00000000
        /*0070*/ 	.short	0x0002
        /*0072*/ 	.short	0x0010
        /*0074*/ 	.byte	0x00, 0xf4, 0x21, 0x00


	//----- nvinfo : EIATTR_KPARAM_INFO
	.align		4
.L_28:
        /*0078*/ 	.byte	0x04, 0x17
        /*007a*/ 	.short	(.L_30 - .L_29)
.L_29:
        /*007c*/ 	.word	0x00000000
        /*0080*/ 	.short	0x0001
        /*0082*/ 	.short	0x0008
        /*0084*/ 	.byte	0x00, 0xf4, 0x21, 0x00


	//----- nvinfo : EIATTR_KPARAM_INFO
	.align		4
.L_30:
        /*0088*/ 	.byte	0x04, 0x17
        /*008a*/ 	.short	(.L_32 - .L_31)
.L_31:
        /*008c*/ 	.word	0x00000000
        /*0090*/ 	.short	0x0000
        /*0092*/ 	.short	0x0000
        /*0094*/ 	.byte	0x00, 0xf4, 0x21, 0x00


	//----- nvinfo : EIATTR_SPARSE_MMA_MASK
	.align		4
.L_32:
        /*0098*/ 	.byte	0x03, 0x50
        /*009a*/ 	.short	0x0000


	//----- nvinfo : EIATTR_MAXREG_COUNT
	.align		4
        /*009c*/ 	.byte	0x03, 0x1b
        /*009e*/ 	.short	0x00ff


	//----- nvinfo : EIATTR_EXTERNS
	.align		4
        /*00a0*/ 	.byte	0x04, 0x0f
        /*00a2*/ 	.short	(.L_34 - .L_33)


	//   ....[0]....
	.align		4
.L_33:
        /*00a4*/ 	.word	index@(__assertfail)


	//----- nvinfo : EIATTR_SYSCALL_OFFSETS
	.align		4
.L_34:
        /*00a8*/ 	.byte	0x04, 0x46
        /*00aa*/ 	.short	(.L_36 - .L_35)


	//   ....[0]....
.L_35:
        /*00ac*/ 	.word	0x000008e0


	//----- nvinfo : EIATTR_EXIT_INSTR_OFFSETS
	.align		4
.L_36:
        /*00b0*/ 	.byte	0x04, 0x1c
        /*00b2*/ 	.short	(.L_38 - .L_37)


	//   ....[0]....
.L_37:
        /*00b4*/ 	.word	0x00001270


	//----- nvinfo : EIATTR_REQNTID
	.align		4
.L_38:
        /*00b8*/ 	.byte	0x04, 0x10
        /*00ba*/ 	.short	(.L_40 - .L_39)
.L_39:
        /*00bc*/ 	.word	0x00000080
        /*00c0*/ 	.word	0x00000001
        /*00c4*/ 	.word	0x00000001


	//----- nvinfo : EIATTR_CRS_STACK_SIZE
	.align		4
.L_40:
        /*00c8*/ 	.byte	0x04, 0x1e
        /*00ca*/ 	.short	(.L_42 - .L_41)
.L_41:
        /*00cc*/ 	.word	0x00000000


	//----- nvinfo : EIATTR_CBANK_PARAM_SIZE
	.align		4
.L_42:
        /*00d0*/ 	.byte	0x03, 0x19
        /*00d2*/ 	.short	0x0044


	//----- nvinfo : EIATTR_PARAM_CBANK
	.align		4
        /*00d4*/ 	.byte	0x04, 0x0a
        /*00d6*/ 	.short	(.L_44 - .L_43)
	.align		4
.L_43:
        /*00d8*/ 	.word	index@(.nv.constant0.triton_poi_fused_convolution_max_unpool2d_16)
        /*00dc*/ 	.short	0x0210
        /*00de*/ 	.short	0x0044


	//----- nvinfo : EIATTR_SW_WAR
	.align		4
.L_44:
        /*00e0*/ 	.byte	0x04, 0x36
        /*00e2*/ 	.short	(.L_46 - .L_45)
.L_45:
        /*00e4*/ 	.word	0x00000008
.L_46:


//--------------------- .nv.callgraph             --------------------------
	.section	.nv.callgraph,"",@"SHT_CUDA_CALLGRAPH"
	.align	4
	.sectionentsize	8
	.align		4
        /*0000*/ 	.word	0x00000000
	.align		4
        /*0004*/ 	.word	0xffffffff
	.align		4
        /*0008*/ 	.word	index@(triton_poi_fused_convolution_max_unpool2d_16)
	.align		4
        /*000c*/ 	.word	index@(__assertfail)
	.align		4
        /*0010*/ 	.word	0x00000000
	.align		4
        /*0014*/ 	.word	0xfffffffe
	.align		4
        /*0018*/ 	.word	0x00000000
	.align		4
        /*001c*/ 	.word	0xfffffffd
	.align		4
        /*0020*/ 	.word	0x00000000
	.align		4
        /*0024*/ 	.word	0xfffffffc


//--------------------- .nv.constant4             --------------------------
	.section	.nv.constant4,"a",@progbits
	.align	8
	.align		8
.nv.constant4:
        /*0000*/ 	.dword	__assertfail
	.align		8
        /*0008*/ 	.dword	assertFunc_0
	.align		8
        /*0010*/ 	.dword	assertFile_0
	.align		8
        /*0018*/ 	.dword	assertMessage_0
	.align		8
        /*0020*/ 	.dword	_$_str
	.align		8
        /*0028*/ 	.dword	_$_str_$_2


//--------------------- .text.triton_poi_fused_convolution_max_unpool2d_16 --------------------------
	.section	.text.triton_poi_fused_convolution_max_unpool2d_16,"ax",@progbits
	.sectionflags	@"SHF_BARRIERS=1"
	.align	128
        .global         triton_poi_fused_convolution_max_unpool2d_16
        .type           triton_poi_fused_convolution_max_unpool2d_16,@function
        .size           triton_poi_fused_convolution_max_unpool2d_16,(.L_x_2 - triton_poi_fused_convolution_max_unpool2d_16)
        .other          triton_poi_fused_convolution_max_unpool2d_16,@"STO_CUDA_ENTRY STV_DEFAULT"
triton_poi_fused_convolution_max_unpool2d_16:
.text.triton_poi_fused_convolution_max_unpool2d_16:
[----:B------:R-:W0:Y:S01]  /*0000*/  LDC R1, c[0x0][0x28] ;  /* 0x00000a00ff017b82 */ /* 0x000e220000000800 */
[----:B------:R-:W1:Y:S07]  /*0010*/  S2R R0, SR_TID.X ;  /* 0x0000000000007919 */ /* 0x000e6e0000002100 */
[----:B------:R-:W2:Y:S01]  /*0020*/  LDC.64 R12, c[0x0][0x220] ;  /* 0x00008800ff0c7b82 */ /* 0x000ea20000000a00 */
[----:B------:R-:W-:Y:S01]  /*0030*/  ULDC.64 UR4, c[0x0][0x208] ;  /* 0x0000820000047ab9 */ /* 0x000fe20000000a00 */
[----:B------:R-:W3:Y:S06]  /*0040*/  S2R R3, SR_CTAID.X ;  /* 0x0000000000037919 */ /* 0x000eec0000002500 */
[----:B------:R-:W4:Y:S08]  /*0050*/  LDC.64 R24, c[0x0][0x218] ;  /* 0x00008600ff187b82 */ /* 0x000f300000000a00 */
[----:B------:R-:W4:Y:S08]  /*0060*/  LDC.64 R18, c[0x0][0x228] ;  /* 0x00008a00ff127b82 */ /* 0x000f300000000a00 */
[----:B------:R-:W5:Y:S01]  /*0070*/  LDC.64 R46, c[0x0][0x210] ;  /* 0x00008400ff2e7b82 */ /* 0x000f620000000a00 */
[----:B-1----:R-:W-:-:S07]  /*0080*/  IMAD.SHL.U32 R0, R0, 0x4, RZ ;  /* 0x0000000400007824 */ /* 0x002fce00078e00ff */
[----:B------:R-:W1:Y:S01]  /*0090*/  LDC.64 R16, c[0x0][0x238] ;  /* 0x00008e00ff107b82 */ /* 0x000e620000000a00 */
[----:B------:R-:W-:-:S05]  /*00a0*/  LOP3.LUT R0, R0, 0x1fc, RZ, 0xc0, !PT ;  /* 0x000001fc00007812 */ /* 0x000fca00078ec0ff */
[----:B---3--:R-:W-:-:S04]  /*00b0*/  IMAD R9, R3, 0x400, R0 ;  /* 0x0000040003097824 */ /* 0x008fc800078e0200 */
[----:B--2---:R-:W-:-:S05]  /*00c0*/  IMAD.WIDE R12, R9, 0x8, R12 ;  /* 0x00000008090c7825 */ /* 0x004fca00078e020c */
[----:B------:R-:W2:Y:S01]  /*00d0*/  LDG.E.128 R4, desc[UR4][R12.64] ;  /* 0x000000040c047981 */ /* 0x000ea2000c1e1d00 */
[----:B------:R-:W-:Y:S02]  /*00e0*/  SHF.R.S32.HI R0, RZ, 0x15, R3 ;  /* 0x00000015ff007819 */ /* 0x000fe40000011403 */
[----:B------:R-:W3:Y:S01]  /*00f0*/  LDC.64 R2, c[0x0][0x230] ;  /* 0x00008c00ff027b82 */ /* 0x000ee20000000a00 */
[----:B------:R-:W2:Y:S01]  /*0100*/  LDG.E.128 R20, desc[UR4][R12.64+0x10] ;  /* 0x000010040c147981 */ /* 0x000ea2000c1e1d00 */
[----:B------:R-:W-:-:S03]  /*0110*/  SGXT R0, R0, 0x1 ;  /* 0x000000010000781a */ /* 0x000fc60000000200 */
[----:B------:R-:W2:Y:S01]  /*0120*/  LDG.E.128 R28, desc[UR4][R12.64+0x1000] ;  /* 0x001000040c1c7981 */ /* 0x000ea2000c1e1d00 */
[----:B------:R-:W-:-:S03]  /*0130*/  LEA.HI R0, R0, R9, RZ, 0x8 ;  /* 0x0000000900007211 */ /* 0x000fc600078f40ff */
[----:B------:R4:W2:Y:S02]  /*0140*/  LDG.E.128 R32, desc[UR4][R12.64+0x1010] ;  /* 0x001010040c207981 */ /* 0x0008a4000c1e1d00 */
[----:B------:R-:W-:-:S05]  /*0150*/  VIADD R8, R0, 0x200 ;  /* 0x0000020000087836 */ /* 0x000fca0000000000 */
[----:B------:R-:W-:Y:S02]  /*0160*/  SHF.R.S32.HI R8, RZ, 0x8, R8 ;  /* 0x00000008ff087819 */ /* 0x000fe40000011408 */
[----:B------:R-:W-:Y:S01]  /*0170*/  SHF.R.S32.HI R10, RZ, 0x8, R0 ;  /* 0x00000008ff0a7819 */ /* 0x000fe20000011400 */
[----:B0----5:R-:W-:Y:S01]  /*0180*/  IMAD.WIDE R46, R9, 0x4, R46 ;  /* 0x00000004092e7825 */ /* 0x021fe200078e022e */
[----:B------:R-:W-:Y:S01]  /*0190*/  SHF.R.S64 R15, R8, 0x1f, RZ ;  /* 0x0000001f080f7819 */ /* 0x000fe200000010ff */
[----:B----4-:R-:W0:Y:S03]  /*01a0*/  LDC.64 R12, c[0x0][0x240] ;  /* 0x00009000ff0c7b82 */ /* 0x010e260000000a00 */
[----:B------:R-:W-:-:S04]  /*01b0*/  LOP3.LUT R15, R15, 0x1, RZ, 0xc0, !PT ;  /* 0x000000010f0f7812 */ /* 0x000fc800078ec0ff */
[----:B------:R-:W-:-:S04]  /*01c0*/  ISETP.NE.U32.AND P0, PT, R15, RZ, PT ;  /* 0x000000ff0f00720c */ /* 0x000fc80003f05070 */
[----:B------:R-:W-:Y:S02]  /*01d0*/  ISETP.NE.U32.AND.EX P0, PT, RZ, RZ, PT, P0 ;  /* 0x000000ffff00720c */ /* 0x000fe40003f05100 */
[----:B------:R-:W-:-:S04]  /*01e0*/  LEA.HI R0, R10, R10, RZ, 0x7 ;  /* 0x0000000a0a007211 */ /* 0x000fc800078f38ff */
[----:B------:R-:W-:-:S07]  /*01f0*/  LOP3.LUT R11, R0, 0xffffff80, RZ, 0xc0, !PT ;  /* 0xffffff80000b7812 */ /* 0x000fce00078ec0ff */
[----:B------:R-:W-:Y:S01]  /*0200*/  @P0 LOP3.LUT R15, R15, 0xfffffffe, RZ, 0xfc, !PT ;  /* 0xfffffffe0f0f0812 */ /* 0x000fe200078efcff */
[----:B------:R-:W-:-:S03]  /*0210*/  IMAD.IADD R49, R10, 0x1, -R11 ;  /* 0x000000010a317824 */ /* 0x000fc600078e0a0b */
[----:B------:R-:W-:Y:S02]  /*0220*/  LEA.HI R0, R15, R8, RZ, 0x7 ;  /* 0x000000080f007211 */ /* 0x000fe400078f38ff */
[----:B------:R-:W-:Y:S02]  /*0230*/  LEA.HI R14, R10, R10, RZ, 0x7 ;  /* 0x0000000a0a0e7211 */ /* 0x000fe400078f38ff */
[----:B------:R-:W-:Y:S02]  /*0240*/  LOP3.LUT R11, R0, 0xffffff80, RZ, 0xc0, !PT ;  /* 0xffffff80000b7812 */ /* 0x000fe400078ec0ff */
[----:B------:R-:W-:Y:S01]  /*0250*/  LOP3.LUT R15, R14, 0xffffff80, RZ, 0xc0, !PT ;  /* 0xffffff800e0f7812 */ /* 0x000fe200078ec0ff */
[----:B------:R-:W-:-:S04]  /*0260*/  IMAD.WIDE R26, R49, 0x4, R24 ;  /* 0x00000004311a7825 */ /* 0x000fc800078e0218 */
[----:B------:R-:W-:Y:S01]  /*0270*/  IMAD.IADD R11, R8, 0x1, -R11 ;  /* 0x00000001080b7824 */ /* 0x000fe200078e0a0b */
[----:B------:R-:W5:Y:S01]  /*0280*/  LDG.E.EL R39, desc[UR4][R26.64] ;  /* 0x000000041a277981 */ /* 0x000f62000c2e1900 */
[----:B------:R-:W-:-:S04]  /*0290*/  IMAD.WIDE R48, R49, 0x4, R18 ;  /* 0x0000000431307825 */ /* 0x000fc800078e0212 */
[C---:B------:R-:W-:Y:S01]  /*02a0*/  IMAD.WIDE R24, R11.reuse, 0x4, R24 ;  /* 0x000000040b187825 */ /* 0x040fe200078e0218 */
[----:B------:R4:W5:Y:S03]  /*02b0*/  LDG.E.EL R37, desc[UR4][R48.64] ;  /* 0x0000000430257981 */ /* 0x000966000c2e1900 */
[C---:B------:R-:W-:Y:S01]  /*02c0*/  IMAD.WIDE R18, R11.reuse, 0x4, R18 ;  /* 0x000000040b127825 */ /* 0x040fe200078e0212 */
[----:B------:R-:W5:Y:S03]  /*02d0*/  LDG.E.EL R14, desc[UR4][R24.64] ;  /* 0x00000004180e7981 */ /* 0x000f66000c2e1900 */
[----:B------:R-:W-:Y:S01]  /*02e0*/  IMAD.IADD R15, R10, 0x1, -R15 ;  /* 0x000000010a0f7824 */ /* 0x000fe200078e0a0f */
[----:B------:R-:W5:Y:S01]  /*02f0*/  LDG.E.EL R36, desc[UR4][R18.64] ;  /* 0x0000000412247981 */ /* 0x000f62000c2e1900 */
[----:B---3--:R-:W-:-:S04]  /*0300*/  IMAD.WIDE R52, R11, 0x4, R2 ;  /* 0x000000040b347825 */ /* 0x008fc800078e0202 */
[C---:B------:R-:W-:Y:S01]  /*0310*/  IMAD.WIDE R50, R15.reuse, 0x4, R2 ;  /* 0x000000040f327825 */ /* 0x040fe200078e0202 */
[----:B------:R-:W5:Y:S03]  /*0320*/  LDG.E.128 R24, desc[UR4][R46.64] ;  /* 0x000000042e187981 */ /* 0x000f66000c1e1d00 */
[--C-:B-1----:R-:W-:Y:S01]  /*0330*/  IMAD.WIDE R40, R15, 0x4, R16.reuse ;  /* 0x000000040f287825 */ /* 0x102fe200078e0210 */
[----:B------:R-:W5:Y:S03]  /*0340*/  LDG.E.EL R3, desc[UR4][R52.64] ;  /* 0x0000000434037981 */ /* 0x000f66000c2e1900 */
[----:B------:R-:W-:Y:S01]  /*0350*/  IMAD.WIDE R42, R11, 0x4, R16 ;  /* 0x000000040b2a7825 */ /* 0x000fe200078e0210 */
[----:B------:R-:W5:Y:S04]  /*0360*/  LDG.E.EL R38, desc[UR4][R50.64] ;  /* 0x0000000432267981 */ /* 0x000f68000c2e1900 */
[----:B------:R-:W5:Y:S01]  /*0370*/  LDG.E.128 R16, desc[UR4][R46.64+0x800] ;  /* 0x000800042e107981 */ /* 0x000f62000c1e1d00 */
[----:B----4-:R-:W-:-:S02]  /*0380*/  IMAD.SHL.U32 R49, R10, 0x400, RZ ;  /* 0x000004000a317824 */ /* 0x010fc400078e00ff */
[--C-:B0-----:R-:W-:Y:S01]  /*0390*/  IMAD.WIDE R44, R15, 0x4, R12.reuse ;  /* 0x000000040f2c7825 */ /* 0x101fe200078e020c */
[----:B------:R-:W5:Y:S03]  /*03a0*/  LDG.E.EL R9, desc[UR4][R42.64] ;  /* 0x000000042a097981 */ /* 0x000f66000c2e1900 */
[----:B------:R-:W-:Y:S01]  /*03b0*/  IMAD.WIDE R12, R11, 0x4, R12 ;  /* 0x000000040b0c7825 */ /* 0x000fe200078e020c */
[----:B------:R-:W-:Y:S01]  /*03c0*/  SHF.R.S32.HI R11, RZ, 0x1f, R49 ;  /* 0x0000001fff0b7819 */ /* 0x000fe20000011431 */
[----:B------:R-:W5:Y:S04]  /*03d0*/  LDG.E.EL R15, desc[UR4][R40.64] ;  /* 0x00000004280f7981 */ /* 0x000f68000c2e1900 */
[----:B------:R0:W5:Y:S04]  /*03e0*/  LDG.E.EL R2, desc[UR4][R12.64] ;  /* 0x000000040c027981 */ /* 0x000168000c2e1900 */
[----:B------:R1:W5:Y:S01]  /*03f0*/  LDG.E.EL R0, desc[UR4][R44.64] ;  /* 0x000000042c007981 */ /* 0x000362000c2e1900 */
[----:B0-----:R-:W-:-:S05]  /*0400*/  IMAD.SHL.U32 R13, R8, 0x400, RZ ;  /* 0x00000400080d7824 */ /* 0x001fca00078e00ff */
[----:B------:R-:W-:Y:S02]  /*0410*/  SHF.R.S32.HI R43, RZ, 0x1f, R13 ;  /* 0x0000001fff2b7819 */ /* 0x000fe4000001140d */
[----:B--2---:R-:W-:-:S05]  /*0420*/  IADD3 R48, P0, R6, R49, RZ ;  /* 0x0000003106307210 */ /* 0x004fca0007f1e0ff */
[----:B------:R-:W-:Y:S01]  /*0430*/  IMAD.X R6, R7, 0x1, R11, P0 ;  /* 0x0000000107067824 */ /* 0x000fe200000e060b */
[----:B------:R-:W-:-:S04]  /*0440*/  IADD3 R51, P0, R4, R49, RZ ;  /* 0x0000003104337210 */ /* 0x000fc80007f1e0ff */
[----:B------:R-:W-:Y:S01]  /*0450*/  SHF.R.U32.HI R7, RZ, 0xc, R6 ;  /* 0x0000000cff077819 */ /* 0x000fe20000011606 */
[----:B------:R-:W-:Y:S01]  /*0460*/  IMAD.X R4, R5, 0x1, R11, P0 ;  /* 0x0000000105047824 */ /* 0x000fe200000e060b */
[----:B------:R-:W-:Y:S02]  /*0470*/  IADD3 R10, P0, R22, R49, RZ ;  /* 0x00000031160a7210 */ /* 0x000fe40007f1e0ff */
[----:B------:R-:W-:-:S03]  /*0480*/  LOP3.LUT R7, R7, 0x80000, RZ, 0xc0, !PT ;  /* 0x0008000007077812 */ /* 0x000fc600078ec0ff */
[----:B------:R-:W-:Y:S01]  /*0490*/  IMAD.X R5, R23, 0x1, R11, P0 ;  /* 0x0000000117057824 */ /* 0x000fe200000e060b */
[----:B------:R-:W-:Y:S02]  /*04a0*/  IADD3 R23, P1, R7, R48, RZ ;  /* 0x0000003007177210 */ /* 0x000fe40007f3e0ff */
[----:B------:R-:W-:Y:S02]  /*04b0*/  IADD3 R7, P2, R20, R49, RZ ;  /* 0x0000003114077210 */ /* 0x000fe40007f5e0ff */
[----:B------:R-:W-:-:S03]  /*04c0*/  IADD3 R40, P4, R30, R13, RZ ;  /* 0x0000000d1e287210 */ /* 0x000fc60007f9e0ff */
[----:B------:R-:W-:Y:S01]  /*04d0*/  IMAD.X R20, R21, 0x1, R11, P2 ;  /* 0x0000000115147824 */ /* 0x000fe200010e060b */
[----:B-1----:R-:W-:Y:S02]  /*04e0*/  IADD3 R45, P3, R28, R13, RZ ;  /* 0x0000000d1c2d7210 */ /* 0x002fe40007f7e0ff */
[----:B------:R-:W-:Y:S02]  /*04f0*/  SHF.R.U32.HI R12, RZ, 0xc, R5 ;  /* 0x0000000cff0c7819 */ /* 0x000fe40000011605 */
[----:B------:R-:W-:Y:S01]  /*0500*/  SHF.R.U32.HI R8, RZ, 0xc, R20 ;  /* 0x0000000cff087819 */ /* 0x000fe20000011614 */
[--C-:B------:R-:W-:Y:S01]  /*0510*/  IMAD.X R30, R31, 0x1, R43.reuse, P4 ;  /* 0x000000011f1e7824 */ /* 0x100fe200020e062b */
[----:B------:R-:W-:Y:S01]  /*0520*/  IADD3 R41, P5, R34, R13, RZ ;  /* 0x0000000d22297210 */ /* 0x000fe20007fbe0ff */
[----:B------:R-:W-:Y:S01]  /*0530*/  IMAD.X R44, R29, 0x1, R43, P3 ;  /* 0x000000011d2c7824 */ /* 0x000fe200018e062b */
[----:B------:R-:W-:Y:S02]  /*0540*/  LOP3.LUT R8, R8, 0x80000, RZ, 0xc0, !PT ;  /* 0x0008000008087812 */ /* 0x000fe400078ec0ff */
[----:B------:R-:W-:-:S02]  /*0550*/  IADD3 R34, P4, R32, R13, RZ ;  /* 0x0000000d20227210 */ /* 0x000fc40007f9e0ff */
[----:B------:R-:W-:Y:S01]  /*0560*/  LOP3.LUT R11, R12, 0x80000, RZ, 0xc0, !PT ;  /* 0x000800000c0b7812 */ /* 0x000fe200078ec0ff */
[--C-:B------:R-:W-:Y:S01]  /*0570*/  IMAD.X R42, R35, 0x1, R43.reuse, P5 ;  /* 0x00000001232a7824 */ /* 0x100fe200028e062b */
[----:B------:R-:W-:Y:S01]  /*0580*/  IADD3 R29, P3, R8, R7, RZ ;  /* 0x00000007081d7210 */ /* 0x000fe20007f7e0ff */
[----:B------:R-:W-:Y:S01]  /*0590*/  IMAD.X R43, R33, 0x1, R43, P4 ;  /* 0x00000001212b7824 */ /* 0x000fe200020e062b */
[----:B------:R-:W-:Y:S02]  /*05a0*/  SHF.R.U32.HI R22, RZ, 0xc, R4 ;  /* 0x0000000cff167819 */ /* 0x000fe40000011604 */
[----:B------:R-:W-:Y:S02]  /*05b0*/  IADD3 R28, P2, R11, R10, RZ ;  /* 0x0000000a0b1c7210 */ /* 0x000fe40007f5e0ff */
[----:B------:R-:W-:Y:S02]  /*05c0*/  SHF.R.U32.HI R7, RZ, 0xc, R30 ;  /* 0x0000000cff077819 */ /* 0x000fe4000001161e */
[----:B------:R-:W-:-:S02]  /*05d0*/  SHF.R.U32.HI R10, RZ, 0xc, R44 ;  /* 0x0000000cff0a7819 */ /* 0x000fc4000001162c */
[----:B------:R-:W-:Y:S02]  /*05e0*/  LOP3.LUT R22, R22, 0x80000, RZ, 0xc0, !PT ;  /* 0x0008000016167812 */ /* 0x000fe400078ec0ff */
[----:B------:R-:W-:Y:S02]  /*05f0*/  LOP3.LUT R7, R7, 0x80000, RZ, 0xc0, !PT ;  /* 0x0008000007077812 */ /* 0x000fe400078ec0ff */
[----:B------:R-:W-:Y:S02]  /*0600*/  SHF.R.U32.HI R8, RZ, 0xc, R42 ;  /* 0x0000000cff087819 */ /* 0x000fe4000001162a */
[----:B------:R-:W-:Y:S02]  /*0610*/  SHF.R.U32.HI R11, RZ, 0xc, R43 ;  /* 0x0000000cff0b7819 */ /* 0x000fe4000001162b */
[----:B------:R-:W-:Y:S02]  /*0620*/  LOP3.LUT R10, R10, 0x80000, RZ, 0xc0, !PT ;  /* 0x000800000a0a7812 */ /* 0x000fe400078ec0ff */
[----:B------:R-:W-:-:S02]  /*0630*/  IADD3 R22, P0, R22, R51, RZ ;  /* 0x0000003316167210 */ /* 0x000fc40007f1e0ff */
[----:B------:R-:W-:Y:S02]  /*0640*/  IADD3 R40, P6, R7, R40, RZ ;  /* 0x0000002807287210 */ /* 0x000fe40007fde0ff */
[----:B------:R-:W-:Y:S02]  /*0650*/  LOP3.LUT R8, R8, 0x80000, RZ, 0xc0, !PT ;  /* 0x0008000008087812 */ /* 0x000fe400078ec0ff */
[----:B------:R-:W-:Y:S02]  /*0660*/  LOP3.LUT R7, R11, 0x80000, RZ, 0xc0, !PT ;  /* 0x000800000b077812 */ /* 0x000fe400078ec0ff */
[----:B------:R-:W-:Y:S01]  /*0670*/  IADD3 R45, P5, R10, R45, RZ ;  /* 0x0000002d0a2d7210 */ /* 0x000fe20007fbe0ff */
[----:B------:R-:W-:Y:S01]  /*0680*/  IMAD.X R35, RZ, RZ, R6, P1 ;  /* 0x000000ffff237224 */ /* 0x000fe200008e0606 */
[----:B------:R-:W-:Y:S01]  /*0690*/  IADD3 R41, P4, R8, R41, RZ ;  /* 0x0000002908297210 */ /* 0x000fe20007f9e0ff */
[----:B------:R-:W-:Y:S01]  /*06a0*/  IMAD.X R33, RZ, RZ, R4, P0 ;  /* 0x000000ffff217224 */ /* 0x000fe200000e0604 */
[----:B------:R-:W-:Y:S01]  /*06b0*/  IADD3 R34, P1, R7, R34, RZ ;  /* 0x0000002207227210 */ /* 0x000fe20007f3e0ff */
[----:B------:R-:W-:Y:S01]  /*06c0*/  IMAD.X R31, RZ, RZ, R5, P2 ;  /* 0x000000ffff1f7224 */ /* 0x000fe200010e0605 */
[----:B------:R-:W-:Y:S01]  /*06d0*/  LOP3.LUT R5, R23, R40, RZ, 0xfc, !PT ;  /* 0x0000002817057212 */ /* 0x000fe200078efcff */
[----:B------:R-:W-:Y:S01]  /*06e0*/  IMAD.X R30, RZ, RZ, R30, P6 ;  /* 0x000000ffff1e7224 */ /* 0x000fe200030e061e */
[----:B------:R-:W-:Y:S01]  /*06f0*/  LOP3.LUT R4, R22, R45, RZ, 0xfc, !PT ;  /* 0x0000002d16047212 */ /* 0x000fe200078efcff */
[----:B------:R-:W-:Y:S01]  /*0700*/  IMAD.X R44, RZ, RZ, R44, P5 ;  /* 0x000000ffff2c7224 */ /* 0x000fe200028e062c */
[----:B------:R-:W-:Y:S01]  /*0710*/  LOP3.LUT R5, R5, R28, R41, 0xfe, !PT ;  /* 0x0000001c05057212 */ /* 0x000fe200078efe29 */
[----:B------:R-:W-:Y:S01]  /*0720*/  IMAD.X R32, RZ, RZ, R20, P3 ;  /* 0x000000ffff207224 */ /* 0x000fe200018e0614 */
[----:B------:R-:W-:Y:S01]  /*0730*/  LOP3.LUT R4, R4, R29, R34, 0xfe, !PT ;  /* 0x0000001d04047212 */ /* 0x000fe200078efe22 */
[----:B------:R-:W-:Y:S01]  /*0740*/  IMAD.X R42, RZ, RZ, R42, P4 ;  /* 0x000000ffff2a7224 */ /* 0x000fe200020e062a */
[----:B------:R-:W-:Y:S01]  /*0750*/  LOP3.LUT R6, R35, R30, RZ, 0xfc, !PT ;  /* 0x0000001e23067212 */ /* 0x000fe200078efcff */
[----:B------:R-:W-:Y:S01]  /*0760*/  IMAD.X R43, RZ, RZ, R43, P1 ;  /* 0x000000ffff2b7224 */ /* 0x000fe200008e062b */
[----:B------:R-:W-:-:S02]  /*0770*/  LOP3.LUT R7, R33, R44, RZ, 0xfc, !PT ;  /* 0x0000002c21077212 */ /* 0x000fc400078efcff */
[----:B------:R-:W-:Y:S02]  /*0780*/  LOP3.LUT R4, R4, R5, RZ, 0xfc, !PT ;  /* 0x0000000504047212 */ /* 0x000fe400078efcff */
[----:B------:R-:W-:Y:S02]  /*0790*/  LOP3.LUT R6, R6, R31, R42, 0xfe, !PT ;  /* 0x0000001f06067212 */ /* 0x000fe400078efe2a */
[----:B------:R-:W-:Y:S02]  /*07a0*/  LOP3.LUT R5, R7, R32, R43, 0xfe, !PT ;  /* 0x0000002007057212 */ /* 0x000fe400078efe2b */
[----:B------:R-:W-:Y:S02]  /*07b0*/  ISETP.GE.U32.AND P0, PT, R4, 0x80000, PT ;  /* 0x000800000400780c */ /* 0x000fe40003f06070 */
[----:B------:R-:W-:-:S04]  /*07c0*/  LOP3.LUT R4, R5, R6, RZ, 0xfc, !PT ;  /* 0x0000000605047212 */ /* 0x000fc800078efcff */
[----:B------:R-:W-:-:S13]  /*07d0*/  ISETP.GE.U32.AND.EX P0, PT, R4, RZ, PT, P0 ;  /* 0x000000ff0400720c */ /* 0x000fda0003f06100 */
[----:B------:R-:W-:Y:S05]  /*07e0*/  @!P0 BRA `(.L_x_0) ;  /* 0x0000000000408947 */ /* 0x000fea0003800000 */
[----:B------:R-:W-:Y:S01]  /*07f0*/  MOV R48, 0x0 ;  /* 0x0000000000307802 */ /* 0x000fe20000000f00 */
[----:B------:R-:W-:Y:S01]  /*0800*/  ULDC.64 UR6, c[0x4][0x18] ;  /* 0x0100060000067ab9 */ /* 0x000fe20000000a00 */
[----:B------:R-:W-:Y:S01]  /*0810*/  ULDC.64 UR8, c[0x4][0x8] ;  /* 0x0100020000087ab9 */ /* 0x000fe20000000a00 */
[----:B------:R-:W-:-:S07]  /*0820*/  IMAD.U32 R4, RZ, RZ, UR6 ;  /* 0x00000006ff047e24 */ /* 0x000fce000f8e00ff */
[----:B------:R-:W-:Y:S01]  /*0830*/  LEPC R20, `(.L_x_0) ;  /* 0x00000000b014794e */ /* 0x000fe20000000000 */
[----:B------:R-:W-:Y:S01]  /*0840*/  IMAD.U32 R5, RZ, RZ, UR7 ;  /* 0x00000007ff057e24 */ /* 0x000fe2000f8e00ff */
[----:B------:R-:W0:Y:S01]  /*0850*/  LDC.64 R48, c[0x4][R48] ;  /* 0x0100000030307b82 */ /* 0x000e220000000a00 */
[----:B------:R-:W-:Y:S01]  /*0860*/  ULDC.64 UR6, c[0x4][0x10] ;  /* 0x0100040000067ab9 */ /* 0x000fe20000000a00 */
[----:B------:R-:W-:Y:S02]  /*0870*/  IMAD.U32 R10, RZ, RZ, UR8 ;  /* 0x00000008ff0a7e24 */ /* 0x000fe4000f8e00ff */
[----:B------:R-:W-:Y:S02]  /*0880*/  IMAD.U32 R6, RZ, RZ, UR6 ;  /* 0x00000006ff067e24 */ /* 0x000fe4000f8e00ff */
[----:B------:R-:W-:Y:S02]  /*0890*/  IMAD.U32 R7, RZ, RZ, UR7 ;  /* 0x00000007ff077e24 */ /* 0x000fe4000f8e00ff */
[----:B------:R-:W-:-:S02]  /*08a0*/  IMAD.U32 R11, RZ, RZ, UR9 ;  /* 0x00000009ff0b7e24 */ /* 0x000fc4000f8e00ff */
[----:B------:R-:W-:Y:S02]  /*08b0*/  IMAD.MOV.U32 R8, RZ, RZ, 0x28 ;  /* 0x00000028ff087424 */ /* 0x000fe400078e00ff */
[----:B------:R-:W-:Y:S02]  /*08c0*/  IMAD.MOV.U32 R12, RZ, RZ, 0x1 ;  /* 0x00000001ff0c7424 */ /* 0x000fe400078e00ff */
[----:B------:R-:W-:-:S07]  /*08d0*/  IMAD.MOV.U32 R13, RZ, RZ, RZ ;  /* 0x000000ffff0d7224 */ /* 0x000fce00078e00ff */
[----:B0----5:R-:W-:Y:S05]  /*08e0*/  CALL.ABS.NOINC R48 ;  /* 0x0000000030007343 */ /* 0x021fea0003c00000 */
.L_x_0:
[----:B------:R-:W-:Y:S05]  /*08f0*/  WARPSYNC.ALL ;  /* 0x0000000000007948 */ /* 0x000fea0003800000 */
[----:B------:R-:W-:Y:S01]  /*0900*/  BAR.SYNC.DEFER_BLOCKING 0x0 ;  /* 0x0000000000007b1d */ /* 0x000fe20000010000 */
[----:B-----5:R-:W-:Y:S01]  /*0910*/  FADD R5, R3, 9.9999997473787516356e-06 ;  /* 0x3727c5ac03057421 */ /* 0x020fe20000000000 */
[----:B------:R-:W-:Y:S01]  /*0920*/  FADD R38, R38, 9.9999997473787516356e-06 ;  /* 0x3727c5ac26267421 */ /* 0x000fe20000000000 */
[--C-:B------:R-:W-:Y:S01]  /*0930*/  FADD R27, R27, R39.reuse ;  /* 0x000000271b1b7221 */ /* 0x100fe20000000000 */
[--C-:B------:R-:W-:Y:S01]  /*0940*/  FADD R26, R26, R39.reuse ;  /* 0x000000271a1a7221 */ /* 0x100fe20000000000 */
[--C-:B------:R-:W-:Y:S01]  /*0950*/  FADD R25, R25, R39.reuse ;  /* 0x0000002719197221 */ /* 0x100fe20000000000 */
[----:B------:R0:W1:Y:S01]  /*0960*/  MUFU.SQRT R6, R38 ;  /* 0x0000002600067308 */ /* 0x0000620000002000 */
[----:B------:R-:W-:Y:S01]  /*0970*/  FADD R24, R24, R39 ;  /* 0x0000002718187221 */ /* 0x000fe20000000000 */
[----:B------:R-:W2:Y:S01]  /*0980*/  S2R R4, SR_CgaCtaId ;  /* 0x0000000000047919 */ /* 0x000ea20000008800 */
[----:B------:R-:W-:Y:S01]  /*0990*/  ULDC.64 UR6, c[0x0][0x248] ;  /* 0x0000920000067ab9 */ /* 0x000fe20000000a00 */
[----:B------:R-:W-:Y:S01]  /*09a0*/  FADD R19, R19, R14 ;  /* 0x0000000e13137221 */ /* 0x000fe20000000000 */
[----:B------:R-:W-:Y:S01]  /*09b0*/  FADD R11, -R37, R24 ;  /* 0x00000018250b7221 */ /* 0x000fe20000000100 */
[----:B------:R-:W3:Y:S01]  /*09c0*/  S2R R3, SR_TID.X ;  /* 0x0000000000037919 */ /* 0x000ee20000002100 */
[----:B------:R-:W-:Y:S01]  /*09d0*/  LEA R7, P3, R22, UR6, 0x2 ;  /* 0x0000000616077c11 */ /* 0x000fe2000f8610ff */
[----:B------:R-:W4:Y:S01]  /*09e0*/  MUFU.SQRT R5, R5 ;  /* 0x0000000500057308 */ /* 0x000f220000002000 */
[--C-:B------:R-:W-:Y:S01]  /*09f0*/  FADD R18, R18, R14.reuse ;  /* 0x0000000e12127221 */ /* 0x100fe20000000000 */
[--C-:B------:R-:W-:Y:S01]  /*0a00*/  FADD R17, R17, R14.reuse ;  /* 0x0000000e11117221 */ /* 0x100fe20000000000 */
[----:B------:R-:W-:Y:S01]  /*0a10*/  FADD R16, R16, R14 ;  /* 0x0000000e10107221 */ /* 0x000fe20000000000 */
[----:B0-----:R-:W-:Y:S01]  /*0a20*/  LEA.HI.X R38, R22, UR7, R33, 0x2, P3 ;  /* 0x0000000716267c11 */ /* 0x001fe200098f1421 */
[C---:B------:R-:W-:Y:S01]  /*0a30*/  FADD R8, -R37.reuse, R26 ;  /* 0x0000001a25087221 */ /* 0x040fe20000000100 */
[----:B------:R-:W-:Y:S01]  /*0a40*/  FADD R13, -R36, R17 ;  /* 0x00000011240d7221 */ /* 0x000fe20000000100 */
[C---:B-1----:R-:W-:Y:S01]  /*0a50*/  FSETP.GT.AND P2, PT, R6.reuse, 8.50705917302346158658e+37, PT ;  /* 0x7e8000000600780b */ /* 0x042fe20003f44000 */
[C---:B------:R-:W-:Y:S01]  /*0a60*/  FADD R10, -R37.reuse, R25 ;  /* 0x00000019250a7221 */ /* 0x040fe20000000100 */
[----:B------:R-:W-:Y:S01]  /*0a70*/  FSETP.GEU.AND P0, PT, R6, 1.175494350822287508e-38, PT ;  /* 0x008000000600780b */ /* 0x000fe20003f0e000 */
[----:B------:R0:W-:Y:S01]  /*0a80*/  STG.E.128 desc[UR4][R46.64], R24 ;  /* 0x000000182e007986 */ /* 0x0001e2000c101d04 */
[----:B------:R-:W-:Y:S01]  /*0a90*/  FADD R37, -R37, R27 ;  /* 0x0000001b25257221 */ /* 0x000fe20000000100 */
[C---:B------:R-:W-:Y:S01]  /*0aa0*/  FADD R14, -R36.reuse, R16 ;  /* 0x00000010240e7221 */ /* 0x040fe20000000100 */
[C---:B------:R-:W-:Y:S01]  /*0ab0*/  FADD R12, -R36.reuse, R18 ;  /* 0x00000012240c7221 */ /* 0x040fe20000000100 */
[----:B------:R1:W-:Y:S01]  /*0ac0*/  STG.E.128 desc[UR4][R46.64+0x800], R16 ;  /* 0x000800102e007986 */ /* 0x0003e2000c101d04 */
[C---:B----4-:R-:W-:Y:S01]  /*0ad0*/  FSETP.GT.AND P1, PT, R5.reuse, 8.50705917302346158658e+37, PT ;  /* 0x7e8000000500780b */ /* 0x050fe20003f24000 */
[----:B------:R-:W-:Y:S01]  /*0ae0*/  FADD R36, -R36, R19 ;  /* 0x0000001324247221 */ /* 0x000fe20000000100 */
[----:B------:R-:W-:-:S02]  /*0af0*/  FSETP.GEU.AND P3, PT, R5, 1.175494350822287508e-38, PT ;  /* 0x008000000500780b */ /* 0x000fc40003f6e000 */
[----:B------:R-:W-:Y:S01]  /*0b00*/  LEA R22, P6, R45, UR6, 0x2 ;  /* 0x000000062d167c11 */ /* 0x000fe2000f8c10ff */
[----:B------:R-:W-:-:S03]  /*0b10*/  @P2 FMUL R6, R6, 0.25 ;  /* 0x3e80000006062820 */ /* 0x000fc60000400000 */
[----:B------:R-:W-:Y:S01]  /*0b20*/  LEA.HI.X R45, R45, UR7, R44, 0x2, P6 ;  /* 0x000000072d2d7c11 */ /* 0x000fe2000b0f142c */
[----:B------:R-:W-:Y:S01]  /*0b30*/  @!P0 FMUL R6, R6, 16777216 ;  /* 0x4b80000006068820 */ /* 0x000fe20000400000 */
[----:B0-----:R-:W-:-:S03]  /*0b40*/  LEA R24, P4, R23, UR6, 0x2 ;  /* 0x0000000617187c11 */ /* 0x001fc6000f8810ff */
[----:B------:R-:W-:Y:S01]  /*0b50*/  @P1 FMUL R5, R5, 0.25 ;  /* 0x3e80000005051820 */ /* 0x000fe20000400000 */
[----:B------:R-:W-:Y:S02]  /*0b60*/  LEA R25, P5, R28, UR6, 0x2 ;  /* 0x000000061c197c11 */ /* 0x000fe4000f8a10ff */
[----:B------:R-:W-:Y:S01]  /*0b70*/  LEA.HI.X R35, R23, UR7, R35, 0x2, P4 ;  /* 0x0000000717237c11 */ /* 0x000fe2000a0f1423 */
[----:B------:R-:W-:Y:S01]  /*0b80*/  @!P3 FMUL R5, R5, 16777216 ;  /* 0x4b8000000505b820 */ /* 0x000fe20000400000 */
[C---:B------:R-:W-:Y:S02]  /*0b90*/  LEA R26, P4, R29.reuse, UR6, 0x2 ;  /* 0x000000061d1a7c11 */ /* 0x040fe4000f8810ff */
[----:B-1----:R-:W-:Y:S02]  /*0ba0*/  MOV R17, 0x400 ;  /* 0x0000040000117802 */ /* 0x002fe40000000f00 */
[----:B------:R-:W-:Y:S02]  /*0bb0*/  LEA.HI.X R27, R29, UR7, R32, 0x2, P4 ;  /* 0x000000071d1b7c11 */ /* 0x000fe4000a0f1420 */
[----:B------:R-:W-:Y:S01]  /*0bc0*/  LEA R23, P4, R40, UR6, 0x2 ;  /* 0x0000000628177c11 */ /* 0x000fe2000f8810ff */
[----:B------:R0:W1:Y:S01]  /*0bd0*/  MUFU.RCP R29, R6 ;  /* 0x00000006001d7308 */ /* 0x0000620000001000 */
[----:B--2---:R-:W-:Y:S01]  /*0be0*/  PRMT R16, R4, 0x654, R17 ;  /* 0x0000065404107816 */ /* 0x004fe20000000011 */
[----:B---3--:R-:W-:Y:S01]  /*0bf0*/  IMAD.SHL.U32 R17, R3, 0x4, RZ ;  /* 0x0000000403117824 */ /* 0x008fe200078e00ff */
[----:B------:R-:W-:Y:S01]  /*0c00*/  LEA.HI.X R30, R40, UR7, R30, 0x2, P4 ;  /* 0x00000007281e7c11 */ /* 0x000fe2000a0f141e */
[----:B------:R-:W-:Y:S01]  /*0c10*/  IMAD.MOV.U32 R4, RZ, RZ, 0x3e800000 ;  /* 0x3e800000ff047424 */ /* 0x000fe200078e00ff */
[----:B------:R-:W-:-:S02]  /*0c20*/  LEA R20, P4, R34, UR6, 0x2 ;  /* 0x0000000622147c11 */ /* 0x000fc4000f8810ff */
[----:B------:R-:W-:Y:S02]  /*0c30*/  LOP3.LUT R17, R17, 0x1fc, RZ, 0xc0, !PT ;  /* 0x000001fc11117812 */ /* 0x000fe400078ec0ff */
[----:B------:R-:W-:Y:S01]  /*0c40*/  LEA.HI.X R21, R34, UR7, R43, 0x2, P4 ;  /* 0x0000000722157c11 */ /* 0x000fe2000a0f142b */
[----:B0-----:R-:W-:Y:S01]  /*0c50*/  IMAD.MOV.U32 R6, RZ, RZ, R24 ;  /* 0x000000ffff067224 */ /* 0x001fe200078e0018 */
[----:B------:R-:W-:Y:S01]  /*0c60*/  LEA.HI.X R28, R28, UR7, R31, 0x2, P5 ;  /* 0x000000071c1c7c11 */ /* 0x000fe2000a8f141f */
[----:B------:R-:W-:Y:S01]  /*0c70*/  IMAD R19, R17, 0x8, R16 ;  /* 0x0000000811137824 */ /* 0x000fe200078e0210 */
[C---:B------:R-:W-:Y:S01]  /*0c80*/  FSEL R32, R4.reuse, 1, P2 ;  /* 0x3f80000004207808 */ /* 0x040fe20001000000 */
[----:B------:R0:W2:Y:S01]  /*0c90*/  MUFU.RCP R31, R5 ;  /* 0x00000005001f7308 */ /* 0x0000a20000001000 */
[----:B------:R-:W-:Y:S01]  /*0ca0*/  FSEL R34, R4, 1, P1 ;  /* 0x3f80000004227808 */ /* 0x000fe20000800000 */
[----:B------:R-:W-:Y:S01]  /*0cb0*/  IMAD.MOV.U32 R4, RZ, RZ, R7 ;  /* 0x000000ffff047224 */ /* 0x000fe200078e0007 */
[----:B------:R-:W-:Y:S01]  /*0cc0*/  LEA R18, P5, R41, UR6, 0x2 ;  /* 0x0000000629127c11 */ /* 0x000fe2000f8a10ff */
[----:B------:R-:W-:-:S02]  /*0cd0*/  IMAD.MOV.U32 R7, RZ, RZ, R35 ;  /* 0x000000ffff077224 */ /* 0x000fc400078e0023 */
[----:B------:R-:W-:Y:S01]  /*0ce0*/  @!P0 FMUL R32, R32, 16777216 ;  /* 0x4b80000020208820 */ /* 0x000fe20000400000 */
[----:B------:R-:W-:Y:S01]  /*0cf0*/  @!P3 FMUL R34, R34, 16777216 ;  /* 0x4b8000002222b820 */ /* 0x000fe20000400000 */
[----:B------:R-:W-:Y:S01]  /*0d00*/  LEA.HI.X R41, R41, UR7, R42, 0x2, P5 ;  /* 0x0000000729297c11 */ /* 0x000fe2000a8f142a */
[----:B0-----:R-:W-:Y:S02]  /*0d10*/  IMAD.MOV.U32 R5, RZ, RZ, R38 ;  /* 0x000000ffff057224 */ /* 0x001fe400078e0026 */
[----:B-1----:R-:W-:-:S03]  /*0d20*/  FMUL R29, R29, R32 ;  /* 0x000000201d1d7220 */ /* 0x002fc60000400000 */
[----:B------:R0:W-:Y:S01]  /*0d30*/  STS.128 [R19], R4 ;  /* 0x0000000413007388 */ /* 0x0001e20000000c00 */
[----:B--2---:R-:W-:Y:S01]  /*0d40*/  FMUL R31, R31, R34 ;  /* 0x000000221f1f7220 */ /* 0x004fe20000400000 */
[C---:B------:R-:W-:Y:S01]  /*0d50*/  FMUL R10, R29.reuse, R10 ;  /* 0x0000000a1d0a7220 */ /* 0x040fe20000400000 */
[----:B------:R-:W-:-:S03]  /*0d60*/  FMUL R37, R29, R37 ;  /* 0x000000251d257220 */ /* 0x000fc60000400000 */
[C-C-:B------:R-:W-:Y:S01]  /*0d70*/  FFMA R24, R15.reuse, R10, R0.reuse ;  /* 0x0000000a0f187223 */ /* 0x140fe20000000000 */
[----:B------:R-:W-:-:S04]  /*0d80*/  FFMA R37, R15, R37, R0 ;  /* 0x000000250f257223 */ /* 0x000fc80000000000 */
[----:B------:R-:W-:Y:S02]  /*0d90*/  FSETP.GEU.AND P2, PT, R24, RZ, PT ;  /* 0x000000ff1800720b */ /* 0x000fe40003f4e000 */
[----:B------:R-:W-:Y:S01]  /*0da0*/  FSETP.GEU.AND P0, PT, R37, RZ, PT ;  /* 0x000000ff2500720b */ /* 0x000fe20003f0e000 */
[----:B0-----:R-:W-:Y:S01]  /*0db0*/  IMAD.MOV.U32 R4, RZ, RZ, R26 ;  /* 0x000000ffff047224 */ /* 0x001fe200078e001a */
[----:B------:R-:W-:Y:S01]  /*0dc0*/  LOP3.LUT R26, R3, 0x7f, RZ, 0xc0, !PT ;  /* 0x0000007f031a7812 */ /* 0x000fe200078ec0ff */
[----:B------:R-:W-:Y:S02]  /*0dd0*/  IMAD.MOV.U32 R5, RZ, RZ, R27 ;  /* 0x000000ffff057224 */ /* 0x000fe400078e001b */
[----:B------:R-:W-:Y:S02]  /*0de0*/  IMAD.MOV.U32 R6, RZ, RZ, R25 ;  /* 0x000000ffff067224 */ /* 0x000fe400078e0019 */
[----:B------:R-:W-:Y:S01]  /*0df0*/  FMUL R25, R29, R8 ;  /* 0x000000081d197220 */ /* 0x000fe20000400000 */
[----:B------:R-:W-:-:S02]  /*0e00*/  IMAD.MOV.U32 R7, RZ, RZ, R28 ;  /* 0x000000ffff077224 */ /* 0x000fc400078e001c */
[----:B------:R-:W-:Y:S01]  /*0e10*/  FMUL R29, R29, R11 ;  /* 0x0000000b1d1d7220 */ /* 0x000fe20000400000 */
[C---:B------:R-:W-:Y:S01]  /*0e20*/  FMUL R8, R31.reuse, R13 ;  /* 0x0000000d1f087220 */ /* 0x040fe20000400000 */
[C---:B------:R-:W-:Y:S01]  /*0e30*/  FMUL R11, R31.reuse, R36 ;  /* 0x000000241f0b7220 */ /* 0x040fe20000400000 */
[----:B------:R-:W-:Y:S01]  /*0e40*/  FMUL R13, R31, R12 ;  /* 0x0000000c1f0d7220 */ /* 0x000fe20000400000 */
[----:B------:R0:W-:Y:S01]  /*0e50*/  STS.128 [R19+0x10], R4 ;  /* 0x0000100413007388 */ /* 0x0001e20000000c00 */
[C-C-:B------:R-:W-:Y:S01]  /*0e60*/  FFMA R29, R15.reuse, R29, R0.reuse ;  /* 0x0000001d0f1d7223 */ /* 0x140fe20000000000 */
[----:B------:R-:W-:Y:S01]  /*0e70*/  FFMA R25, R15, R25, R0 ;  /* 0x000000190f197223 */ /* 0x000fe20000000000 */
[----:B------:R-:W-:Y:S01]  /*0e80*/  FMUL R31, R31, R14 ;  /* 0x0000000e1f1f7220 */ /* 0x000fe20000400000 */
[C---:B------:R-:W-:Y:S02]  /*0e90*/  IMAD R15, R26.reuse, 0x8, R16 ;  /* 0x000000081a0f7824 */ /* 0x040fe400078e0210 */
[C-C-:B------:R-:W-:Y:S01]  /*0ea0*/  FFMA R14, R9.reuse, R8, R2.reuse ;  /* 0x00000008090e7223 */ /* 0x140fe20000000002 */
[C-C-:B------:R-:W-:Y:S01]  /*0eb0*/  FFMA R16, R9.reuse, R13, R2.reuse ;  /* 0x0000000d09107223 */ /* 0x140fe20000000002 */
[----:B------:R-:W-:Y:S01]  /*0ec0*/  BAR.SYNC.DEFER_BLOCKING 0x0 ;  /* 0x0000000000007b1d */ /* 0x000fe20000010000 */
[C-C-:B------:R-:W-:Y:S01]  /*0ed0*/  FFMA R0, R9.reuse, R31, R2.reuse ;  /* 0x0000001f09007223 */ /* 0x140fe20000000002 */
[----:B------:R-:W-:Y:S01]  /*0ee0*/  FFMA R28, R9, R11, R2 ;  /* 0x0000000b091c7223 */ /* 0x000fe20000000002 */
[----:B------:R-:W-:Y:S01]  /*0ef0*/  FSETP.GEU.AND P1, PT, R25, RZ, PT ;  /* 0x000000ff1900720b */ /* 0x000fe20003f2e000 */
[----:B------:R-:W-:Y:S01]  /*0f00*/  IMAD R31, R26, -0x4, R15 ;  /* 0xfffffffc1a1f7824 */ /* 0x000fe200078e020f */
[----:B------:R-:W-:Y:S01]  /*0f10*/  FSETP.GEU.AND P3, PT, R29, RZ, PT ;  /* 0x000000ff1d00720b */ /* 0x000fe20003f6e000 */
[----:B0-----:R-:W-:-:S02]  /*0f20*/  IMAD.MOV.U32 R4, RZ, RZ, R22 ;  /* 0x000000ffff047224 */ /* 0x001fc400078e0016 */
[----:B------:R-:W-:Y:S02]  /*0f30*/  IMAD.MOV.U32 R6, RZ, RZ, R23 ;  /* 0x000000ffff067224 */ /* 0x000fe400078e0017 */
[----:B------:R-:W-:Y:S02]  /*0f40*/  IMAD.MOV.U32 R5, RZ, RZ, R45 ;  /* 0x000000ffff057224 */ /* 0x000fe400078e002d */
[----:B------:R-:W-:Y:S02]  /*0f50*/  IMAD.MOV.U32 R7, RZ, RZ, R30 ;  /* 0x000000ffff077224 */ /* 0x000fe400078e001e */
[----:B------:R-:W-:Y:S02]  /*0f60*/  IMAD.MOV.U32 R22, RZ, RZ, R18 ;  /* 0x000000ffff167224 */ /* 0x000fe400078e0012 */
[----:B------:R-:W-:Y:S02]  /*0f70*/  IMAD.MOV.U32 R23, RZ, RZ, R41 ;  /* 0x000000ffff177224 */ /* 0x000fe400078e0029 */
[----:B------:R-:W-:Y:S01]  /*0f80*/  IMAD R30, R17, -0x4, R19 ;  /* 0xfffffffc111e7824 */ /* 0x000fe200078e0213 */
[----:B------:R-:W-:Y:S04]  /*0f90*/  LDS.64 R2, [R15] ;  /* 0x000000000f027984 */ /* 0x000fe80000000a00 */
[----:B------:R-:W-:Y:S04]  /*0fa0*/  LDS.64 R8, [R15+0x400] ;  /* 0x000400000f087984 */ /* 0x000fe80000000a00 */
[----:B------:R-:W-:Y:S04]  /*0fb0*/  LDS.64 R10, [R15+0x800] ;  /* 0x000800000f0a7984 */ /* 0x000fe80000000a00 */
[----:B------:R-:W-:Y:S01]  /*0fc0*/  LDS.64 R12, [R15+0xc00] ;  /* 0x000c00000f0c7984 */ /* 0x000fe20000000a00 */
[----:B------:R-:W-:Y:S06]  /*0fd0*/  BAR.SYNC.DEFER_BLOCKING 0x0 ;  /* 0x0000000000007b1d */ /* 0x000fec0000010000 */
[----:B------:R0:W-:Y:S04]  /*0fe0*/  STS.128 [R19], R4 ;  /* 0x0000000413007388 */ /* 0x0001e80000000c00 */
[----:B------:R1:W-:Y:S01]  /*0ff0*/  STS.128 [R19+0x10], R20 ;  /* 0x0000101413007388 */ /* 0x0003e20000000c00 */
[----:B------:R-:W-:Y:S01]  /*1000*/  BAR.SYNC.DEFER_BLOCKING 0x0 ;  /* 0x0000000000007b1d */ /* 0x000fe20000010000 */
[----:B0-----:R-:W-:-:S02]  /*1010*/  SEL R6, R25, RZ, P1 ;  /* 0x000000ff19067207 */ /* 0x001fc40000800000 */
[----:B------:R-:W-:Y:S02]  /*1020*/  SEL R5, R24, RZ, P2 ;  /* 0x000000ff18057207 */ /* 0x000fe40001000000 */
[----:B------:R-:W-:Y:S02]  /*1030*/  SEL R7, R37, RZ, P0 ;  /* 0x000000ff25077207 */ /* 0x000fe40000000000 */
[----:B------:R-:W-:Y:S02]  /*1040*/  SEL R4, R29, RZ, P3 ;  /* 0x000000ff1d047207 */ /* 0x000fe40001800000 */
[----:B------:R-:W-:Y:S02]  /*1050*/  FSETP.GEU.AND P1, PT, R16, RZ, PT ;  /* 0x000000ff1000720b */ /* 0x000fe40003f2e000 */
[----:B------:R-:W-:Y:S02]  /*1060*/  FSETP.GEU.AND P0, PT, R28, RZ, PT ;  /* 0x000000ff1c00720b */ /* 0x000fe40003f0e000 */
[----:B------:R-:W-:-:S02]  /*1070*/  FSETP.GEU.AND P2, PT, R14, RZ, PT ;  /* 0x000000ff0e00720b */ /* 0x000fc40003f4e000 */
[----:B------:R-:W-:Y:S01]  /*1080*/  FSETP.GEU.AND P3, PT, R0, RZ, PT ;  /* 0x000000ff0000720b */ /* 0x000fe20003f6e000 */
[----:B------:R-:W-:Y:S01]  /*1090*/  LDS.64 R24, [R15] ;  /* 0x000000000f187984 */ /* 0x000fe20000000a00 */
[----:B------:R-:W-:Y:S02]  /*10a0*/  SEL R18, R16, RZ, P1 ;  /* 0x000000ff10127207 */ /* 0x000fe40000800000 */
[----:B-1----:R-:W-:Y:S01]  /*10b0*/  SEL R19, R28, RZ, P0 ;  /* 0x000000ff1c137207 */ /* 0x002fe20000000000 */
[----:B------:R-:W-:Y:S01]  /*10c0*/  LDS.64 R22, [R15+0x400] ;  /* 0x000400000f167984 */ /* 0x000fe20000000a00 */
[----:B------:R-:W-:Y:S02]  /*10d0*/  SEL R17, R14, RZ, P2 ;  /* 0x000000ff0e117207 */ /* 0x000fe40001000000 */
[----:B------:R-:W-:Y:S01]  /*10e0*/  SEL R16, R0, RZ, P3 ;  /* 0x000000ff00107207 */ /* 0x000fe20001800000 */
[----:B------:R-:W-:Y:S04]  /*10f0*/  LDS.64 R20, [R15+0x800] ;  /* 0x000800000f147984 */ /* 0x000fe80000000a00 */
[----:B------:R-:W-:Y:S01]  /*1100*/  LDS.64 R26, [R15+0xc00] ;  /* 0x000c00000f1a7984 */ /* 0x000fe20000000a00 */
[----:B------:R-:W-:Y:S06]  /*1110*/  BAR.SYNC.DEFER_BLOCKING 0x0 ;  /* 0x0000000000007b1d */ /* 0x000fec0000010000 */
[----:B------:R-:W-:Y:S02]  /*1120*/  STS.128 [R30], R4 ;  /* 0x000000041e007388 */ /* 0x000fe40000000c00 */
[----:B------:R-:W-:Y:S06]  /*1130*/  BAR.SYNC.DEFER_BLOCKING 0x0 ;  /* 0x0000000000007b1d */ /* 0x000fec0000010000 */
[----:B------:R-:W0:Y:S04]  /*1140*/  LDS R15, [R31] ;  /* 0x000000001f0f7984 */ /* 0x000e280000000800 */
[----:B------:R-:W1:Y:S04]  /*1150*/  LDS R5, [R31+0x200] ;  /* 0x000200001f057984 */ /* 0x000e680000000800 */
[----:B------:R-:W2:Y:S04]  /*1160*/  LDS R7, [R31+0x400] ;  /* 0x000400001f077984 */ /* 0x000ea80000000800 */
[----:B------:R-:W3:Y:S01]  /*1170*/  LDS R29, [R31+0x600] ;  /* 0x000600001f1d7984 */ /* 0x000ee20000000800 */
[----:B------:R-:W-:Y:S06]  /*1180*/  BAR.SYNC.DEFER_BLOCKING 0x0 ;  /* 0x0000000000007b1d */ /* 0x000fec0000010000 */
[----:B------:R-:W-:Y:S02]  /*1190*/  STS.128 [R30], R16 ;  /* 0x000000101e007388 */ /* 0x000fe40000000c00 */
[----:B------:R-:W-:Y:S06]  /*11a0*/  BAR.SYNC.DEFER_BLOCKING 0x0 ;  /* 0x0000000000007b1d */ /* 0x000fec0000010000 */
[----:B------:R-:W4:Y:S04]  /*11b0*/  LDS R33, [R31] ;  /* 0x000000001f217984 */ /* 0x000f280000000800 */
[----:B------:R-:W5:Y:S04]  /*11c0*/  LDS R35, [R31+0x200] ;  /* 0x000200001f237984 */ /* 0x000f680000000800 */
[----:B------:R-:W5:Y:S04]  /*11d0*/  LDS R37, [R31+0x400] ;  /* 0x000400001f257984 */ /* 0x000f680000000800 */
[----:B------:R-:W5:Y:S04]  /*11e0*/  LDS R39, [R31+0x600] ;  /* 0x000600001f277984 */ /* 0x000f680000000800 */
[----:B0-----:R-:W-:Y:S04]  /*11f0*/  STG.E desc[UR4][R2.64], R15 ;  /* 0x0000000f02007986 */ /* 0x001fe8000c101904 */
[----:B-1----:R-:W-:Y:S04]  /*1200*/  STG.E desc[UR4][R8.64], R5 ;  /* 0x0000000508007986 */ /* 0x002fe8000c101904 */
[----:B--2---:R-:W-:Y:S04]  /*1210*/  STG.E desc[UR4][R10.64], R7 ;  /* 0x000000070a007986 */ /* 0x004fe8000c101904 */
[----:B---3--:R-:W-:Y:S04]  /*1220*/  STG.E desc[UR4][R12.64], R29 ;  /* 0x0000001d0c007986 */ /* 0x008fe8000c101904 */
[----:B----4-:R-:W-:Y:S04]  /*1230*/  STG.E desc[UR4][R24.64], R33 ;  /* 0x0000002118007986 */ /* 0x010fe8000c101904 */
[----:B-----5:R-:W-:Y:S04]  /*1240*/  STG.E desc[UR4][R22.64], R35 ;  /* 0x0000002316007986 */ /* 0x020fe8000c101904 */
[----:B------:R-:W-:Y:S04]  /*1250*/  STG.E desc[UR4][R20.64], R37 ;  /* 0x0000002514007986 */ /* 0x000fe8000c101904 */
[----:B------:R-:W-:Y:S01]  /*1260*/  STG.E desc[UR4][R26.64], R39 ;  /* 0x000000271a007986 */ /* 0x000fe2000c101904 */
[----:B------:R-:W-:Y:S05]  /*1270*/  EXIT ;  /* 0x000000000000794d */ /* 0x000fea0003800000 */
.L_x_1:
[----:B------:R-:W-:-:S00]  /*1280*/  BRA `(.L_x_1) ;  /* 0xfffffffc00fc7947 */ /* 0x000fc0000383ffff */
[----:B------:R-:W-:-:S00]  /*1290*/  NOP ;  /* 0x0000000000007918 */ /* 0x000fc00000000000 */
        /* <DEDUP_REMOVED lines=14> */
.L_x_2:


//--------------------- .nv.global.init           --------------------------
	.section	.nv.global.init,"aw",@progbits
.nv.global.init:
	.type		assertFunc_0,@object
	.size		assertFunc_0,(_$_str - assertFunc_0)
assertFunc_0:
        /*0000*/ 	.byte	0x75, 0x6e, 0x6b, 0x6e, 0x6f, 0x77, 0x6e, 0x00
	.type		_$_str,@object
	.size		_$_str,(_$_str_$_2 - _$_str)
_$_str:
        /*0008*/ 	.byte	0x5f, 0x5f, 0x43, 0x55, 0x44, 0x41, 0x5f, 0x46, 0x54, 0x5a, 0x00
	.type		_$_str_$_2,@object
	.size		_$_str_$_2,(assertMessage_0 - _$_str_$_2)
_$_str_$_2:
        /*0013*/ 	.byte	0x5f, 0x5f, 0x43, 0x55, 0x44, 0x41, 0x5f, 0x50, 0x52, 0x45, 0x43, 0x5f, 0x53, 0x51, 0x52, 0x54
        /*0023*/ 	.byte	0x00
	.type		assertMessage_0,@object
	.size		assertMessage_0,(assertFile_0 - assertMessage_0)
assertMessage_0:
        /*0024*/ 	.byte	0x69, 0x6e, 0x64, 0x65, 0x78, 0x20, 0x6f, 0x75, 0x74, 0x20, 0x6f, 0x66, 0x20, 0x62, 0x6f, 0x75
        /*0034*/ 	.byte	0x6e, 0x64, 0x73, 0x3a, 0x20, 0x30, 0x20, 0x3c, 0x3d, 0x20, 0x74, 0x6d, 0x70, 0x39, 0x20, 0x3c
        /*0044*/ 	.byte	0x20, 0x35, 0x32, 0x34, 0x32, 0x38, 0x38, 0x00
	.type		assertFile_0,@object
	.size		assertFile_0,(.L_1 - assertFile_0)
assertFile_0:
        /*004c*/ 	.byte	0x69, 0x6e, 0x64, 0x75, 0x63, 0x74, 0x6f, 0x72, 0x5f, 0x63, 0x61, 0x63, 0x68, 0x65, 0x2f, 0x65
        /*005c*/ 	.byte	0x36, 0x2f, 0x63, 0x65, 0x36, 0x6f, 0x6e, 0x65, 0x66, 0x78, 0x64, 0x77, 0x77, 0x76, 0x36, 0x61
        /*006c*/ 	.byte	0x75, 0x74, 0x32, 0x68, 0x36, 0x66, 0x6c, 0x35, 0x7a, 0x71, 0x68, 0x72, 0x65, 0x78, 0x79, 0x71
        /*007c*/ 	.byte	0x35, 0x35, 0x62, 0x78, 0x6c, 0x71, 0x6c, 0x70, 0x67, 0x32, 0x37, 0x77, 0x74, 0x7a, 0x78, 0x73
        /*008c*/ 	.byte	0x33, 0x68, 0x61, 0x37, 0x6a, 0x78, 0x2e, 0x70, 0x79, 0x00
.L_1:


//--------------------- .nv.shared.triton_poi_fused_convolution_max_unpool2d_16 --------------------------
	.section	.nv.shared.triton_poi_fused_convolution_max_unpool2d_16,"aw",@nobits
	.sectionflags	@""
	.align	16
	.zero		1024


//--------------------- .nv.constant0.triton_poi_fused_convolution_max_unpool2d_16 --------------------------
	.section	.nv.constant0.triton_poi_fused_convolution_max_unpool2d_16,"a",@progbits
	.sectionflags	@""
	.align	4
.nv.constant0.triton_poi_fused_convolution_max_unpool2d_16:
	.zero		596


//--------------------- SYMBOLS --------------------------

	.type		__assertfail,@function
